	.headerflags	@"EF_CUDA_TEXMODE_UNIFIED EF_CUDA_64BIT_ADDRESS EF_CUDA_ACCELERATORS EF_CUDA_SM90 EF_CUDA_VIRTUAL_SM(EF_CUDA_SM90)"
	.elftype	@"ET_EXEC"


//--------------------- .nv.info                  --------------------------
	.section	.nv.info,"",@"SHT_CUDA_INFO"
	.align	4


	//----- nvinfo : EIATTR_REGCOUNT
	.align		4
        /*0000*/ 	.byte	0x04, 0x2f
        /*0002*/ 	.short	(.L_1 - .L_0)
	.align		4
.L_0:
        /*0004*/ 	.word	index@(triton_poi_fused_relu_threshold_backward_1)
        /*0008*/ 	.word	0x0000000a


	//----- nvinfo : EIATTR_MIN_STACK_SIZE
	.align		4
.L_1:
        /*000c*/ 	.byte	0x04, 0x12
        /*000e*/ 	.short	(.L_3 - .L_2)
	.align		4
.L_2:
        /*0010*/ 	.word	index@(triton_poi_fused_relu_threshold_backward_1)
        /*0014*/ 	.word	0x00000000


	//----- nvinfo : EIATTR_FRAME_SIZE
	.align		4
.L_3:
        /*0018*/ 	.byte	0x04, 0x11
        /*001a*/ 	.short	(.L_5 - .L_4)
	.align		4
.L_4:
        /*001c*/ 	.word	index@(triton_poi_fused_relu_threshold_backward_1)
        /*0020*/ 	.word	0x00000000


	//----- nvinfo : EIATTR_MIN_STACK_SIZE
	.align		4
.L_5:
        /*0024*/ 	.byte	0x04, 0x12
        /*0026*/ 	.short	(.L_7 - .L_6)
	.align		4
.L_6:
        /*0028*/ 	.word	index@(triton_poi_fused_relu_threshold_backward_1)
        /*002c*/ 	.word	0x00000000
.L_7:


//--------------------- .nv.info.triton_poi_fused_relu_threshold_backward_1 --------------------------
	.section	.nv.info.triton_poi_fused_relu_threshold_backward_1,"",@"SHT_CUDA_INFO"
	.sectionflags	@""
	.align	4


	//----- nvinfo : EIATTR_CUDA_API_VERSION
	.align		4
        /*0000*/ 	.byte	0x04, 0x37
        /*0002*/ 	.short	(.L_9 - .L_8)
.L_8:
        /*0004*/ 	.word	0x0000007c


	//----- nvinfo : EIATTR_KPARAM_INFO
	.align		4
.L_9:
        /*0008*/ 	.byte	0x04, 0x17
        /*000a*/ 	.short	(.L_11 - .L_10)
.L_10:
        /*000c*/ 	.word	0x00000000
        /*0010*/ 	.short	0x0002
        /*0012*/ 	.short	0x0010
        /*0014*/ 	.byte	0x00, 0xf0, 0x11, 0x00


	//----- nvinfo : EIATTR_KPARAM_INFO
	.align		4
.L_11:
        /*0018*/ 	.byte	0x04, 0x17
        /*001a*/ 	.short	(.L_13 - .L_12)
.L_12:
        /*001c*/ 	.word	0x00000000
        /*0020*/ 	.short	0x0001
        /*0022*/ 	.short	0x0008
        /*0024*/ 	.byte	0x00, 0xf4, 0x21, 0x00


	//----- nvinfo : EIATTR_KPARAM_INFO
	.align		4
.L_13:
        /*0028*/ 	.byte	0x04, 0x17
        /*002a*/ 	.short	(.L_15 - .L_14)
.L_14:
        /*002c*/ 	.word	0x00000000
        /*0030*/ 	.short	0x0000
        /*0032*/ 	.short	0x0000
        /*0034*/ 	.byte	0x00, 0xf4, 0x21, 0x00


	//----- nvinfo : EIATTR_SPARSE_MMA_MASK
	.align		4
.L_15:
        /*0038*/ 	.byte	0x03, 0x50
        /*003a*/ 	.short	0x0000


	//----- nvinfo : EIATTR_MAXREG_COUNT
	.align		4
        /*003c*/ 	.byte	0x03, 0x1b
        /*003e*/ 	.short	0x00ff


	//----- nvinfo : EIATTR_EXIT_INSTR_OFFSETS
	.align		4
        /*0040*/ 	.byte	0x04, 0x1c
        /*0042*/ 	.short	(.L_17 - .L_16)


	//   ....[0]....
.L_16:
        /*0044*/ 	.word	0x00000170


	//----- nvinfo : EIATTR_REQNTID
	.align		4
.L_17:
        /*0048*/ 	.byte	0x04, 0x10
        /*004a*/ 	.short	(.L_19 - .L_18)
.L_18:
        /*004c*/ 	.word	0x00000100
        /*0050*/ 	.word	0x00000001
        /*0054*/ 	.word	0x00000001


	//----- nvinfo : EIATTR_CBANK_PARAM_SIZE
	.align		4
.L_19:
        /*0058*/ 	.byte	0x03, 0x19
        /*005a*/ 	.short	0x0014


	//----- nvinfo : EIATTR_PARAM_CBANK
	.align		4
        /*005c*/ 	.byte	0x04, 0x0a
        /*005e*/ 	.short	(.L_21 - .L_20)
	.align		4
.L_20:
        /*0060*/ 	.word	index@(.nv.constant0.triton_poi_fused_relu_threshold_backward_1)
        /*0064*/ 	.short	0x0210
        /*0066*/ 	.short	0x0014


	//----- nvinfo : EIATTR_SW_WAR
	.align		4
.L_21:
        /*0068*/ 	.byte	0x04, 0x36
        /*006a*/ 	.short	(.L_23 - .L_22)
.L_22:
        /*006c*/ 	.word	0x00000008
.L_23:


//--------------------- .nv.callgraph             --------------------------
	.section	.nv.callgraph,"",@"SHT_CUDA_CALLGRAPH"
	.align	4
	.sectionentsize	8
	.align		4
        /*0000*/ 	.word	0x00000000
	.align		4
        /*0004*/ 	.word	0xffffffff
	.align		4
        /*0008*/ 	.word	0x00000000
	.align		4
        /*000c*/ 	.word	0xfffffffe
	.align		4
        /*0010*/ 	.word	0x00000000
	.align		4
        /*0014*/ 	.word	0xfffffffd
	.align		4
        /*0018*/ 	.word	0x00000000
	.align		4
        /*001c*/ 	.word	0xfffffffc


//--------------------- .text.triton_poi_fused_relu_threshold_backward_1 --------------------------
	.section	.text.triton_poi_fused_relu_threshold_backward_1,"ax",@progbits
	.align	128
        .global         triton_poi_fused_relu_threshold_backward_1
        .type           triton_poi_fused_relu_threshold_backward_1,@function
        .size           triton_poi_fused_relu_threshold_backward_1,(.L_x_1 - triton_poi_fused_relu_threshold_backward_1)
        .other          triton_poi_fused_relu_threshold_backward_1,@"STO_CUDA_ENTRY STV_DEFAULT"
triton_poi_fused_relu_threshold_backward_1:
.text.triton_poi_fused_relu_threshold_backward_1:
[----:B------:R-:W-:Y:S01]  /*0000*/  LDC R1, c[0x0][0x28] ;  /* 0x00000a00ff017b82 */ /* 0x000fe20000000800 */
[----:B------:R-:W1:Y:S07]  /*0010*/  S2R R0, SR_TID.X ;  /* 0x0000000000007919 */ /* 0x000e6e0000002100 */
[----:B------:R-:W2:Y:S01]  /*0020*/  LDC.64 R2, c[0x0][0x210] ;  /* 0x00008400ff027b82 */ /* 0x000ea20000000a00 */
[----:B------:R-:W-:Y:S01]  /*0030*/  ULDC.64 UR4, c[0x0][0x208] ;  /* 0x0000820000047ab9 */ /* 0x000fe20000000a00 */
[----:B------:R-:W-:Y:S01]  /*0040*/  ULDC.64 UR6, c[0x0][0x218] ;  /* 0x0000860000067ab9 */ /* 0x000fe20000000a00 */
[----:B------:R-:W3:Y:S01]  /*0050*/  S2R R5, SR_CTAID.X ;  /* 0x0000000000057919 */ /* 0x000ee20000002500 */
[----:B-1----:R-:W-:-:S05]  /*0060*/  IMAD.SHL.U32 R0, R0, 0x2, RZ ;  /* 0x0000000200007824 */ /* 0x002fca00078e00ff */
[----:B------:R-:W-:-:S05]  /*0070*/  LOP3.LUT R0, R0, 0x1fe, RZ, 0xc0, !PT ;  /* 0x000001fe00007812 */ /* 0x000fca00078ec0ff */
[----:B---3--:R-:W-:-:S04]  /*0080*/  IMAD R5, R5, 0x200, R0 ;  /* 0x0000020005057824 */ /* 0x008fc800078e0200 */
[----:B--2---:R-:W-:-:S06]  /*0090*/  IMAD.WIDE R2, R5, 0x4, R2 ;  /* 0x0000000405027825 */ /* 0x004fcc00078e0202 */
[----:B------:R-:W2:Y:S02]  /*00a0*/  LDG.E.64 R2, desc[UR4][R2.64] ;  /* 0x0000000402027981 */ /* 0x000ea4000c1e1b00 */
[C---:B--2---:R-:W-:Y:S02]  /*00b0*/  FSETP.GEU.AND P1, PT, R2.reuse, RZ, PT ;  /* 0x000000ff0200720b */ /* 0x044fe40003f2e000 */
[C---:B------:R-:W-:Y:S02]  /*00c0*/  FSETP.GEU.AND P0, PT, R3.reuse, RZ, PT ;  /* 0x000000ff0300720b */ /* 0x040fe40003f0e000 */
[----:B------:R-:W-:Y:S02]  /*00d0*/  FSEL R0, R2, RZ, P1 ;  /* 0x000000ff02007208 */ /* 0x000fe40000800000 */
[----:B------:R-:W-:Y:S02]  /*00e0*/  FSEL R4, R3, RZ, P0 ;  /* 0x000000ff03047208 */ /* 0x000fe40000000000 */
[----:B------:R-:W-:-:S02]  /*00f0*/  FSETP.GTU.AND P1, PT, R0, RZ, PT ;  /* 0x000000ff0000720b */ /* 0x000fc40003f2c000 */
[----:B------:R-:W-:Y:S02]  /*0100*/  FSETP.GTU.AND P0, PT, R4, RZ, PT ;  /* 0x000000ff0400720b */ /* 0x000fe40003f0c000 */
[----:B------:R-:W-:Y:S02]  /*0110*/  SEL R0, RZ, 0x1, P1 ;  /* 0x00000001ff007807 */ /* 0x000fe40000800000 */
[----:B------:R-:W-:Y:S02]  /*0120*/  SEL R7, RZ, 0x100, P0 ;  /* 0x00000100ff077807 */ /* 0x000fe40000000000 */
[----:B------:R-:W-:-:S03]  /*0130*/  IADD3 R4, P2, R5, UR6, RZ ;  /* 0x0000000605047c10 */ /* 0x000fc6000ff5e0ff */
[----:B------:R-:W-:Y:S01]  /*0140*/  IMAD.IADD R7, R0, 0x1, R7 ;  /* 0x0000000100077824 */ /* 0x000fe200078e0207 */
[----:B------:R-:W-:-:S05]  /*0150*/  LEA.HI.X.SX32 R5, R5, UR7, 0x1, P2 ;  /* 0x0000000705057c11 */ /* 0x000fca00090f0eff */
[----:B------:R-:W-:Y:S01]  /*0160*/  STG.E.U16 desc[UR4][R4.64], R7 ;  /* 0x0000000704007986 */ /* 0x000fe2000c101504 */
[----:B------:R-:W-:Y:S05]  /*0170*/  EXIT ;  /* 0x000000000000794d */ /* 0x000fea0003800000 */
.L_x_0:
[----:B------:R-:W-:-:S00]  /*0180*/  BRA `(.L_x_0) ;  /* 0xfffffffc00fc7947 */ /* 0x000fc0000383ffff */
[----:B------:R-:W-:-:S00]  /*0190*/  NOP ;  /* 0x0000000000007918 */ /* 0x000fc00000000000 */
        /* <DEDUP_REMOVED lines=14> */
.L_x_1:


//--------------------- .nv.constant0.triton_poi_fused_relu_threshold_backward_1 --------------------------
	.section	.nv.constant0.triton_poi_fused_relu_threshold_backward_1,"a",@progbits
	.sectionflags	@""
	.align	4
.nv.constant0.triton_poi_fused_relu_threshold_backward_1:
	.zero		548
